	.headerflags	@"EF_CUDA_TEXMODE_UNIFIED EF_CUDA_64BIT_ADDRESS EF_CUDA_ACCELERATORS EF_CUDA_SM90 EF_CUDA_VIRTUAL_SM(EF_CUDA_SM90)"
	.elftype	@"ET_EXEC"


//--------------------- .nv.info                  --------------------------
	.section	.nv.info,"",@"SHT_CUDA_INFO"
	.align	4


	//----- nvinfo : EIATTR_REGCOUNT
	.align		4
        /*0000*/ 	.byte	0x04, 0x2f
        /*0002*/ 	.short	(.L_3 - .L_2)
	.align		4
.L_2:
        /*0004*/ 	.word	index@(triton_poi_fused__native_batch_norm_legit_no_training_relu_4)
        /*0008*/ 	.word	0x00000012


	//----- nvinfo : EIATTR_MIN_STACK_SIZE
	.align		4
.L_3:
        /*000c*/ 	.byte	0x04, 0x12
        /*000e*/ 	.short	(.L_5 - .L_4)
	.align		4
.L_4:
        /*0010*/ 	.word	index@(triton_poi_fused__native_batch_norm_legit_no_training_relu_4)
        /*0014*/ 	.word	0x00000000


	//----- nvinfo : EIATTR_FRAME_SIZE
	.align		4
.L_5:
        /*0018*/ 	.byte	0x04, 0x11
        /*001a*/ 	.short	(.L_7 - .L_6)
	.align		4
.L_6:
        /*001c*/ 	.word	index@(triton_poi_fused__native_batch_norm_legit_no_training_relu_4)
        /*0020*/ 	.word	0x00000000


	//----- nvinfo : EIATTR_MIN_STACK_SIZE
	.align		4
.L_7:
        /*0024*/ 	.byte	0x04, 0x12
        /*0026*/ 	.short	(.L_9 - .L_8)
	.align		4
.L_8:
        /*0028*/ 	.word	index@(triton_poi_fused__native_batch_norm_legit_no_training_relu_4)
        /*002c*/ 	.word	0x00000000
.L_9:


//--------------------- .nv.info.triton_poi_fused__native_batch_norm_legit_no_training_relu_4 --------------------------
	.section	.nv.info.triton_poi_fused__native_batch_norm_legit_no_training_relu_4,"",@"SHT_CUDA_INFO"
	.sectionflags	@""
	.align	4


	//----- nvinfo : EIATTR_CUDA_API_VERSION
	.align		4
        /*0000*/ 	.byte	0x04, 0x37
        /*0002*/ 	.short	(.L_11 - .L_10)
.L_10:
        /*0004*/ 	.word	0x0000007c


	//----- nvinfo : EIATTR_KPARAM_INFO
	.align		4
.L_11:
        /*0008*/ 	.byte	0x04, 0x17
        /*000a*/ 	.short	(.L_13 - .L_12)
.L_12:
        /*000c*/ 	.word	0x00000000
        /*0010*/ 	.short	0x0006
        /*0012*/ 	.short	0x0030
        /*0014*/ 	.byte	0x00, 0xf0, 0x11, 0x00


	//----- nvinfo : EIATTR_KPARAM_INFO
	.align		4
.L_13:
        /*0018*/ 	.byte	0x04, 0x17
        /*001a*/ 	.short	(.L_15 - .L_14)
.L_14:
        /*001c*/ 	.word	0x00000000
        /*0020*/ 	.short	0x0005
        /*0022*/ 	.short	0x0028
        /*0024*/ 	.byte	0x00, 0xf4, 0x21, 0x00


	//----- nvinfo : EIATTR_KPARAM_INFO
	.align		4
.L_15:
        /*0028*/ 	.byte	0x04, 0x17
        /*002a*/ 	.short	(.L_17 - .L_16)
.L_16:
        /*002c*/ 	.word	0x00000000
        /*0030*/ 	.short	0x0004
        /*0032*/ 	.short	0x0020
        /*0034*/ 	.byte	0x00, 0xf4, 0x21, 0x00


	//----- nvinfo : EIATTR_KPARAM_INFO
	.align		4
.L_17:
        /*0038*/ 	.byte	0x04, 0x17
        /*003a*/ 	.short	(.L_19 - .L_18)
.L_18:
        /*003c*/ 	.word	0x00000000
        /*0040*/ 	.short	0x0003
        /*0042*/ 	.short	0x0018
        /*0044*/ 	.byte	0x00, 0xf4, 0x21, 0x00


	//----- nvinfo : EIATTR_KPARAM_INFO
	.align		4
.L_19:
        /*0048*/ 	.byte	0x04, 0x17
        /*004a*/ 	.short	(.L_21 - .L_20)
.L_20:
        /*004c*/ 	.word	0x00000000
        /*0050*/ 	.short	0x0002
        /*0052*/ 	.short	0x0010
        /*0054*/ 	.byte	0x00, 0xf4, 0x21, 0x00


	//----- nvinfo : EIATTR_KPARAM_INFO
	.align		4
.L_21:
        /*0058*/ 	.byte	0x04, 0x17
        /*005a*/ 	.short	(.L_23 - .L_22)
.L_22:
        /*005c*/ 	.word	0x00000000
        /*0060*/ 	.short	0x0001
        /*0062*/ 	.short	0x0008
        /*0064*/ 	.byte	0x00, 0xf4, 0x21, 0x00


	//----- nvinfo : EIATTR_KPARAM_INFO
	.align		4
.L_23:
        /*0068*/ 	.byte	0x04, 0x17
        /*006a*/ 	.short	(.L_25 - .L_24)
.L_24:
        /*006c*/ 	.word	0x00000000
        /*0070*/ 	.short	0x0000
        /*0072*/ 	.short	0x0000
        /*0074*/ 	.byte	0x00, 0xf4, 0x21, 0x00


	//----- nvinfo : EIATTR_SPARSE_MMA_MASK
	.align		4
.L_25:
        /*0078*/ 	.byte	0x03, 0x50
        /*007a*/ 	.short	0x0000


	//----- nvinfo : EIATTR_MAXREG_COUNT
	.align		4
        /*007c*/ 	.byte	0x03, 0x1b
        /*007e*/ 	.short	0x00ff


	//----- nvinfo : EIATTR_EXIT_INSTR_OFFSETS
	.align		4
        /*0080*/ 	.byte	0x04, 0x1c
        /*0082*/ 	.short	(.L_27 - .L_26)


	//   ....[0]....
.L_26:
        /*0084*/ 	.word	0x000003d0


	//----- nvinfo : EIATTR_REQNTID
	.align		4
.L_27:
        /*0088*/ 	.byte	0x04, 0x10
        /*008a*/ 	.short	(.L_29 - .L_28)
.L_28:
        /*008c*/ 	.word	0x00000080
        /*0090*/ 	.word	0x00000001
        /*0094*/ 	.word	0x00000001


	//----- nvinfo : EIATTR_CBANK_PARAM_SIZE
	.align		4
.L_29:
        /*0098*/ 	.byte	0x03, 0x19
        /*009a*/ 	.short	0x0034


	//----- nvinfo : EIATTR_PARAM_CBANK
	.align		4
        /*009c*/ 	.byte	0x04, 0x0a
        /*009e*/ 	.short	(.L_31 - .L_30)
	.align		4
.L_30:
        /*00a0*/ 	.word	index@(.nv.constant0.triton_poi_fused__native_batch_norm_legit_no_training_relu_4)
        /*00a4*/ 	.short	0x0210
        /*00a6*/ 	.short	0x0034


	//----- nvinfo : EIATTR_SW_WAR
	.align		4
.L_31:
        /*00a8*/ 	.byte	0x04, 0x36
        /*00aa*/ 	.short	(.L_33 - .L_32)
.L_32:
        /*00ac*/ 	.word	0x00000008
.L_33:


//--------------------- .nv.callgraph             --------------------------
	.section	.nv.callgraph,"",@"SHT_CUDA_CALLGRAPH"
	.align	4
	.sectionentsize	8
	.align		4
        /*0000*/ 	.word	0x00000000
	.align		4
        /*0004*/ 	.word	0xffffffff
	.align		4
        /*0008*/ 	.word	0x00000000
	.align		4
        /*000c*/ 	.word	0xfffffffe
	.align		4
        /*0010*/ 	.word	0x00000000
	.align		4
        /*0014*/ 	.word	0xfffffffd
	.align		4
        /*0018*/ 	.word	0x00000000
	.align		4
        /*001c*/ 	.word	0xfffffffc


//--------------------- .nv.constant4             --------------------------
	.section	.nv.constant4,"a",@progbits
	.align	8
	.align		8
.nv.constant4:
        /*0000*/ 	.dword	_$_str
	.align		8
        /*0008*/ 	.dword	_$_str_$_2


//--------------------- .text.triton_poi_fused__native_batch_norm_legit_no_training_relu_4 --------------------------
	.section	.text.triton_poi_fused__native_batch_norm_legit_no_training_relu_4,"ax",@progbits
	.align	128
        .global         triton_poi_fused__native_batch_norm_legit_no_training_relu_4
        .type           triton_poi_fused__native_batch_norm_legit_no_training_relu_4,@function
        .size           triton_poi_fused__native_batch_norm_legit_no_training_relu_4,(.L_x_1 - triton_poi_fused__native_batch_norm_legit_no_training_relu_4)
        .other          triton_poi_fused__native_batch_norm_legit_no_training_relu_4,@"STO_CUDA_ENTRY STV_DEFAULT"
triton_poi_fused__native_batch_norm_legit_no_training_relu_4:
.text.triton_poi_fused__native_batch_norm_legit_no_training_relu_4:
[----:B------:R-:W-:Y:S01]  /*0000*/  LDC R1, c[0x0][0x28] ;  /* 0x00000a00ff017b82 */ /* 0x000fe20000000800 */
[----:B------:R-:W1:Y:S07]  /*0010*/  S2R R0, SR_TID.X ;  /* 0x0000000000007919 */ /* 0x000e6e0000002100 */
[----:B------:R-:W2:Y:S01]  /*0020*/  LDC.64 R2, c[0x0][0x220] ;  /* 0x00008800ff027b82 */ /* 0x000ea20000000a00 */
[----:B------:R-:W-:Y:S01]  /*0030*/  ULDC.64 UR4, c[0x0][0x208] ;  /* 0x0000820000047ab9 */ /* 0x000fe20000000a00 */
[----:B------:R-:W3:Y:S06]  /*0040*/  S2R R7, SR_CTAID.X ;  /* 0x0000000000077919 */ /* 0x000eec0000002500 */
[----:B------:R-:W4:Y:S08]  /*0050*/  LDC.64 R8, c[0x0][0x228] ;  /* 0x00008a00ff087b82 */ /* 0x000f300000000a00 */
[----:B------:R-:W5:Y:S01]  /*0060*/  LDC.64 R10, c[0x0][0x230] ;  /* 0x00008c00ff0a7b82 */ /* 0x000f620000000a00 */
[----:B-1----:R-:W-:-:S02]  /*0070*/  SHF.L.U32 R0, R0, 0x1, RZ ;  /* 0x0000000100007819 */ /* 0x002fc400000006ff */
[----:B---3--:R-:W-:Y:S02]  /*0080*/  SHF.R.S32.HI R5, RZ, 0x17, R7 ;  /* 0x00000017ff057819 */ /* 0x008fe40000011407 */
[----:B------:R-:W-:Y:S02]  /*0090*/  LOP3.LUT R0, R0, 0xfe, RZ, 0xc0, !PT ;  /* 0x000000fe00007812 */ /* 0x000fe400078ec0ff */
[----:B------:R-:W-:Y:S02]  /*00a0*/  SGXT R5, R5, 0x1 ;  /* 0x000000010505781a */ /* 0x000fe40000000200 */
[----:B------:R-:W-:Y:S02]  /*00b0*/  LEA R0, R7, R0, 0x8 ;  /* 0x0000000007007211 */ /* 0x000fe400078e40ff */
[----:B------:R-:W1:Y:S02]  /*00c0*/  LDC.64 R6, c[0x0][0x218] ;  /* 0x00008600ff067b82 */ /* 0x000e640000000a00 */
[----:B------:R-:W-:-:S04]  /*00d0*/  LEA.HI R5, R5, R0, RZ, 0x4 ;  /* 0x0000000005057211 */ /* 0x000fc800078f20ff */
[----:B------:R-:W-:-:S04]  /*00e0*/  LOP3.LUT R5, R5, 0xfffffff0, RZ, 0xc0, !PT ;  /* 0xfffffff005057812 */ /* 0x000fc800078ec0ff */
[----:B------:R-:W-:Y:S02]  /*00f0*/  IADD3 R13, R0, -R5, RZ ;  /* 0x80000005000d7210 */ /* 0x000fe40007ffe0ff */
[----:B------:R-:W3:Y:S03]  /*0100*/  LDC.64 R4, c[0x0][0x210] ;  /* 0x00008400ff047b82 */ /* 0x000ee60000000a00 */
[----:B--2---:R-:W-:-:S06]  /*0110*/  IMAD.WIDE R2, R13, 0x4, R2 ;  /* 0x000000040d027825 */ /* 0x004fcc00078e0202 */
[----:B------:R-:W2:Y:S01]  /*0120*/  LDG.E.EL.64 R2, desc[UR4][R2.64] ;  /* 0x0000000402027981 */ /* 0x000ea2000c2e1b00 */
[----:B-1----:R-:W-:-:S04]  /*0130*/  IMAD.WIDE R6, R13, 0x4, R6 ;  /* 0x000000040d067825 */ /* 0x002fc800078e0206 */
[C---:B----4-:R-:W-:Y:S02]  /*0140*/  IMAD.WIDE R8, R13.reuse, 0x4, R8 ;  /* 0x000000040d087825 */ /* 0x050fe400078e0208 */
[----:B------:R-:W4:Y:S02]  /*0150*/  LDG.E.EL.64 R6, desc[UR4][R6.64] ;  /* 0x0000000406067981 */ /* 0x000f24000c2e1b00 */
[----:B-----5:R-:W-:Y:S02]  /*0160*/  IMAD.WIDE R10, R13, 0x4, R10 ;  /* 0x000000040d0a7825 */ /* 0x020fe400078e020a */
[----:B------:R-:W5:Y:S02]  /*0170*/  LDG.E.EL.64 R8, desc[UR4][R8.64] ;  /* 0x0000000408087981 */ /* 0x000f64000c2e1b00 */
[----:B---3--:R-:W-:Y:S02]  /*0180*/  IMAD.WIDE R4, R0, 0x4, R4 ;  /* 0x0000000400047825 */ /* 0x008fe400078e0204 */
[----:B------:R-:W5:Y:S04]  /*0190*/  LDG.E.EL.64 R10, desc[UR4][R10.64] ;  /* 0x000000040a0a7981 */ /* 0x000f68000c2e1b00 */
[----:B------:R-:W4:Y:S01]  /*01a0*/  LDG.E.64 R4, desc[UR4][R4.64] ;  /* 0x0000000404047981 */ /* 0x000f22000c1e1b00 */
[----:B------:R-:W-:Y:S01]  /*01b0*/  HFMA2.MMA R14, -RZ, RZ, 1.625, 0 ;  /* 0x3e800000ff0e7435 */ /* 0x000fe200000001ff */
[----:B--2---:R-:W-:Y:S01]  /*01c0*/  FADD R2, R2, 0.0010000000474974513054 ;  /* 0x3a83126f02027421 */ /* 0x004fe20000000000 */
[----:B------:R-:W-:-:S03]  /*01d0*/  FADD R3, R3, 0.0010000000474974513054 ;  /* 0x3a83126f03037421 */ /* 0x000fc60000000000 */
[----:B------:R-:W1:Y:S08]  /*01e0*/  MUFU.SQRT R12, R2 ;  /* 0x00000002000c7308 */ /* 0x000e700000002000 */
[----:B------:R2:W3:Y:S01]  /*01f0*/  MUFU.SQRT R13, R3 ;  /* 0x00000003000d7308 */ /* 0x0004e20000002000 */
[C---:B-1----:R-:W-:Y:S02]  /*0200*/  FSETP.GT.AND P0, PT, R12.reuse, 8.50705917302346158658e+37, PT ;  /* 0x7e8000000c00780b */ /* 0x042fe40003f04000 */
[----:B------:R-:W-:Y:S01]  /*0210*/  FSETP.GEU.AND P2, PT, R12, 1.175494350822287508e-38, PT ;  /* 0x008000000c00780b */ /* 0x000fe20003f4e000 */
[----:B--2---:R-:W1:Y:S01]  /*0220*/  LDC.64 R2, c[0x0][0x238] ;  /* 0x00008e00ff027b82 */ /* 0x004e620000000a00 */
[----:B---3--:R-:W-:-:S02]  /*0230*/  FSETP.GT.AND P1, PT, R13, 8.50705917302346158658e+37, PT ;  /* 0x7e8000000d00780b */ /* 0x008fc40003f24000 */
[----:B------:R-:W-:-:S07]  /*0240*/  FSETP.GEU.AND P3, PT, R13, 1.175494350822287508e-38, PT ;  /* 0x008000000d00780b */ /* 0x000fce0003f6e000 */
[----:B------:R-:W-:-:S04]  /*0250*/  @P0 FMUL R12, R12, 0.25 ;  /* 0x3e8000000c0c0820 */ /* 0x000fc80000400000 */
[----:B------:R-:W-:Y:S01]  /*0260*/  @!P2 FMUL R12, R12, 16777216 ;  /* 0x4b8000000c0ca820 */ /* 0x000fe20000400000 */
[----:B------:R-:W-:-:S04]  /*0270*/  @P1 FMUL R13, R13, 0.25 ;  /* 0x3e8000000d0d1820 */ /* 0x000fc80000400000 */
[----:B------:R-:W-:Y:S01]  /*0280*/  @!P3 FMUL R13, R13, 16777216 ;  /* 0x4b8000000d0db820 */ /* 0x000fe20000400000 */
[----:B------:R-:W2:Y:S01]  /*0290*/  MUFU.RCP R12, R12 ;  /* 0x0000000c000c7308 */ /* 0x000ea20000001000 */
[----:B------:R-:W-:-:S07]  /*02a0*/  FSEL R15, R14, 1, P0 ;  /* 0x3f8000000e0f7808 */ /* 0x000fce0000000000 */
[----:B------:R-:W3:Y:S01]  /*02b0*/  MUFU.RCP R13, R13 ;  /* 0x0000000d000d7308 */ /* 0x000ee20000001000 */
[----:B------:R-:W-:Y:S01]  /*02c0*/  FSEL R14, R14, 1, P1 ;  /* 0x3f8000000e0e7808 */ /* 0x000fe20000800000 */
[----:B------:R-:W-:-:S04]  /*02d0*/  @!P2 FMUL R15, R15, 16777216 ;  /* 0x4b8000000f0fa820 */ /* 0x000fc80000400000 */
[----:B------:R-:W-:Y:S01]  /*02e0*/  @!P3 FMUL R14, R14, 16777216 ;  /* 0x4b8000000e0eb820 */ /* 0x000fe20000400000 */
[----:B----4-:R-:W-:Y:S01]  /*02f0*/  FADD R5, R5, -R7 ;  /* 0x8000000705057221 */ /* 0x010fe20000000000 */
[----:B------:R-:W-:Y:S01]  /*0300*/  FADD R4, R4, -R6 ;  /* 0x8000000604047221 */ /* 0x000fe20000000000 */
[----:B--2---:R-:W-:Y:S01]  /*0310*/  FMUL R15, R12, R15 ;  /* 0x0000000f0c0f7220 */ /* 0x004fe20000400000 */
[----:B---3--:R-:W-:-:S03]  /*0320*/  FMUL R14, R13, R14 ;  /* 0x0000000e0d0e7220 */ /* 0x008fc60000400000 */
[----:B------:R-:W-:Y:S01]  /*0330*/  FMUL R15, R4, R15 ;  /* 0x0000000f040f7220 */ /* 0x000fe20000400000 */
[----:B------:R-:W-:-:S03]  /*0340*/  FMUL R14, R5, R14 ;  /* 0x0000000e050e7220 */ /* 0x000fc60000400000 */
[----:B-----5:R-:W-:Y:S01]  /*0350*/  FFMA R8, R8, R15, R10 ;  /* 0x0000000f08087223 */ /* 0x020fe2000000000a */
[----:B------:R-:W-:-:S04]  /*0360*/  FFMA R9, R9, R14, R11 ;  /* 0x0000000e09097223 */ /* 0x000fc8000000000b */
[----:B------:R-:W-:Y:S02]  /*0370*/  FSETP.GEU.AND P0, PT, R8, RZ, PT ;  /* 0x000000ff0800720b */ /* 0x000fe40003f0e000 */
[C---:B------:R-:W-:Y:S01]  /*0380*/  FSETP.GEU.AND P1, PT, R9.reuse, RZ, PT ;  /* 0x000000ff0900720b */ /* 0x040fe20003f2e000 */
[----:B-1----:R-:W-:Y:S01]  /*0390*/  IMAD.WIDE R2, R0, 0x4, R2 ;  /* 0x0000000400027825 */ /* 0x002fe200078e0202 */
[----:B------:R-:W-:Y:S02]  /*03a0*/  FSEL R8, R8, RZ, P0 ;  /* 0x000000ff08087208 */ /* 0x000fe40000000000 */
[----:B------:R-:W-:-:S05]  /*03b0*/  FSEL R9, R9, RZ, P1 ;  /* 0x000000ff09097208 */ /* 0x000fca0000800000 */
[----:B------:R-:W-:Y:S01]  /*03c0*/  STG.E.64 desc[UR4][R2.64], R8 ;  /* 0x0000000802007986 */ /* 0x000fe2000c101b04 */
[----:B------:R-:W-:Y:S05]  /*03d0*/  EXIT ;  /* 0x000000000000794d */ /* 0x000fea0003800000 */
.L_x_0:
[----:B------:R-:W-:-:S00]  /*03e0*/  BRA `(.L_x_0) ;  /* 0xfffffffc00fc7947 */ /* 0x000fc0000383ffff */
[----:B------:R-:W-:-:S00]  /*03f0*/  NOP ;  /* 0x0000000000007918 */ /* 0x000fc00000000000 */
        /* <DEDUP_REMOVED lines=8> */
.L_x_1:


//--------------------- .nv.global.init           --------------------------
	.section	.nv.global.init,"aw",@progbits
.nv.global.init:
	.type		_$_str,@object
	.size		_$_str,(_$_str_$_2 - _$_str)
_$_str:
        /*0000*/ 	.byte	0x5f, 0x5f, 0x43, 0x55, 0x44, 0x41, 0x5f, 0x46, 0x54, 0x5a, 0x00
	.type		_$_str_$_2,@object
	.size		_$_str_$_2,(.L_1 - _$_str_$_2)
_$_str_$_2:
        /*000b*/ 	.byte	0x5f, 0x5f, 0x43, 0x55, 0x44, 0x41, 0x5f, 0x50, 0x52, 0x45, 0x43, 0x5f, 0x53, 0x51, 0x52, 0x54
        /*001b*/ 	.byte	0x00
.L_1:


//--------------------- .nv.constant0.triton_poi_fused__native_batch_norm_legit_no_training_relu_4 --------------------------
	.section	.nv.constant0.triton_poi_fused__native_batch_norm_legit_no_training_relu_4,"a",@progbits
	.sectionflags	@""
	.align	4
.nv.constant0.triton_poi_fused__native_batch_norm_legit_no_training_relu_4:
	.zero		580
